//
// Generated by NVIDIA NVVM Compiler
//
// Compiler Build ID: CL-36424714
// Cuda compilation tools, release 13.0, V13.0.88
// Based on NVVM 20.0.0
//

.version 9.0
.target sm_100
.address_size 64

	// .globl	_Z18SmithWKernelExpandPA65537_iPKcS2_PKi
// _ZZ12MaximosTiledPiRiS0_E10sub_matriz has been demoted

.visible .entry _Z18SmithWKernelExpandPA65537_iPKcS2_PKi(
	.param .u64 .ptr .align 1 _Z18SmithWKernelExpandPA65537_iPKcS2_PKi_param_0,
	.param .u64 .ptr .align 1 _Z18SmithWKernelExpandPA65537_iPKcS2_PKi_param_1,
	.param .u64 .ptr .align 1 _Z18SmithWKernelExpandPA65537_iPKcS2_PKi_param_2,
	.param .u64 .ptr .align 1 _Z18SmithWKernelExpandPA65537_iPKcS2_PKi_param_3
)
{
	.reg .pred 	%p<2>;
	.reg .b16 	%rs<3>;
	.reg .b32 	%r<11>;
	.reg .b64 	%rd<18>;

	ld.param.u64 	%rd1, [_Z18SmithWKernelExpandPA65537_iPKcS2_PKi_param_0];
	ld.param.u64 	%rd2, [_Z18SmithWKernelExpandPA65537_iPKcS2_PKi_param_1];
	ld.param.u64 	%rd3, [_Z18SmithWKernelExpandPA65537_iPKcS2_PKi_param_2];
	ld.param.u64 	%rd4, [_Z18SmithWKernelExpandPA65537_iPKcS2_PKi_param_3];
	cvta.to.global.u64 	%rd5, %rd3;
	cvta.to.global.u64 	%rd6, %rd2;
	cvta.to.global.u64 	%rd7, %rd1;
	cvta.to.global.u64 	%rd8, %rd4;
	mov.u32 	%r1, %tid.x;
	ld.global.s32 	%rd9, [%rd8];
	cvt.u64.u32 	%rd10, %r1;
	mul.wide.u32 	%rd11, %r1, 262148;
	add.s64 	%rd12, %rd7, %rd11;
	sub.s64 	%rd13, %rd9, %rd10;
	shl.b64 	%rd14, %rd13, 2;
	add.s64 	%rd15, %rd14, %rd12;
	ld.global.u32 	%r2, [%rd15+262144];
	ld.global.u32 	%r3, [%rd15];
	add.s64 	%rd16, %rd6, %rd10;
	ld.global.u8 	%rs1, [%rd16];
	add.s64 	%rd17, %rd5, %rd13;
	ld.global.u8 	%rs2, [%rd17+-1];
	setp.eq.s16 	%p1, %rs1, %rs2;
	selp.b32 	%r4, 2, -1, %p1;
	ld.global.u32 	%r5, [%rd15+-4];
	add.s32 	%r6, %r4, %r5;
	max.s32 	%r7, %r2, %r3;
	add.s32 	%r8, %r7, -1;
	max.s32 	%r9, %r6, %r8;
	max.s32 	%r10, %r9, 0;
	st.global.u32 	[%rd15+262148], %r10;
	ret;

}
	// .globl	_Z18SmithWKernelShrinkPA65537_iPKcS2_PKi
.visible .entry _Z18SmithWKernelShrinkPA65537_iPKcS2_PKi(
	.param .u64 .ptr .align 1 _Z18SmithWKernelShrinkPA65537_iPKcS2_PKi_param_0,
	.param .u64 .ptr .align 1 _Z18SmithWKernelShrinkPA65537_iPKcS2_PKi_param_1,
	.param .u64 .ptr .align 1 _Z18SmithWKernelShrinkPA65537_iPKcS2_PKi_param_2,
	.param .u64 .ptr .align 1 _Z18SmithWKernelShrinkPA65537_iPKcS2_PKi_param_3
)
{
	.reg .pred 	%p<2>;
	.reg .b16 	%rs<3>;
	.reg .b32 	%r<14>;
	.reg .b64 	%rd<18>;

	ld.param.u64 	%rd1, [_Z18SmithWKernelShrinkPA65537_iPKcS2_PKi_param_0];
	ld.param.u64 	%rd2, [_Z18SmithWKernelShrinkPA65537_iPKcS2_PKi_param_1];
	ld.param.u64 	%rd3, [_Z18SmithWKernelShrinkPA65537_iPKcS2_PKi_param_2];
	ld.param.u64 	%rd4, [_Z18SmithWKernelShrinkPA65537_iPKcS2_PKi_param_3];
	cvta.to.global.u64 	%rd5, %rd3;
	cvta.to.global.u64 	%rd6, %rd2;
	cvta.to.global.u64 	%rd7, %rd1;
	cvta.to.global.u64 	%rd8, %rd4;
	mov.u32 	%r1, %tid.x;
	ld.global.u32 	%r2, [%rd8];
	add.s32 	%r3, %r1, %r2;
	add.s32 	%r4, %r3, -65536;
	cvt.s64.s32 	%rd9, %r4;
	mul.wide.s32 	%rd10, %r4, 262148;
	add.s64 	%rd11, %rd7, %rd10;
	cvt.s64.s32 	%rd12, %r2;
	sub.s64 	%rd13, %rd12, %rd9;
	shl.b64 	%rd14, %rd13, 2;
	add.s64 	%rd15, %rd14, %rd11;
	ld.global.u32 	%r5, [%rd15+262144];
	ld.global.u32 	%r6, [%rd15];
	add.s64 	%rd16, %rd6, %rd9;
	ld.global.u8 	%rs1, [%rd16];
	add.s64 	%rd17, %rd5, %rd13;
	ld.global.u8 	%rs2, [%rd17+-1];
	setp.eq.s16 	%p1, %rs1, %rs2;
	selp.b32 	%r7, 2, -1, %p1;
	ld.global.u32 	%r8, [%rd15+-4];
	add.s32 	%r9, %r7, %r8;
	max.s32 	%r10, %r5, %r6;
	add.s32 	%r11, %r10, -1;
	max.s32 	%r12, %r9, %r11;
	max.s32 	%r13, %r12, 0;
	st.global.u32 	[%rd15+262148], %r13;
	ret;

}
	// .globl	_Z19SmithWKernelExpandLPiPKcS1_PKi
.visible .entry _Z19SmithWKernelExpandLPiPKcS1_PKi(
	.param .u64 .ptr .align 1 _Z19SmithWKernelExpandLPiPKcS1_PKi_param_0,
	.param .u64 .ptr .align 1 _Z19SmithWKernelExpandLPiPKcS1_PKi_param_1,
	.param .u64 .ptr .align 1 _Z19SmithWKernelExpandLPiPKcS1_PKi_param_2,
	.param .u64 .ptr .align 1 _Z19SmithWKernelExpandLPiPKcS1_PKi_param_3
)
{
	.reg .pred 	%p<2>;
	.reg .b16 	%rs<3>;
	.reg .b32 	%r<17>;
	.reg .b64 	%rd<18>;

	ld.param.u64 	%rd1, [_Z19SmithWKernelExpandLPiPKcS1_PKi_param_0];
	ld.param.u64 	%rd2, [_Z19SmithWKernelExpandLPiPKcS1_PKi_param_1];
	ld.param.u64 	%rd3, [_Z19SmithWKernelExpandLPiPKcS1_PKi_param_2];
	ld.param.u64 	%rd4, [_Z19SmithWKernelExpandLPiPKcS1_PKi_param_3];
	cvta.to.global.u64 	%rd5, %rd3;
	cvta.to.global.u64 	%rd6, %rd2;
	cvta.to.global.u64 	%rd7, %rd1;
	cvta.to.global.u64 	%rd8, %rd4;
	mov.u32 	%r1, %tid.x;
	ld.global.u32 	%r2, [%rd8];
	not.b32 	%r3, %r1;
	add.s32 	%r4, %r3, %r2;
	mad.lo.s32 	%r5, %r1, 65537, %r4;
	add.s32 	%r6, %r5, 65537;
	mul.wide.s32 	%rd9, %r6, 4;
	add.s64 	%rd10, %rd7, %rd9;
	ld.global.u32 	%r7, [%rd10];
	cvt.u64.u32 	%rd11, %r1;
	add.s64 	%rd12, %rd6, %rd11;
	ld.global.u8 	%rs1, [%rd12];
	cvt.s64.s32 	%rd13, %r2;
	sub.s64 	%rd14, %rd13, %rd11;
	add.s64 	%rd15, %rd5, %rd14;
	ld.global.u8 	%rs2, [%rd15+-1];
	setp.eq.s16 	%p1, %rs1, %rs2;
	selp.b32 	%r8, 2, -1, %p1;
	selp.b32 	%r9, %r6, %r1, %p1;
	selp.b32 	%r10, -1, %r4, %p1;
	add.s32 	%r11, %r9, %r10;
	mul.wide.s32 	%rd16, %r11, 4;
	add.s64 	%rd17, %rd7, %rd16;
	ld.global.u32 	%r12, [%rd17];
	add.s32 	%r13, %r8, %r12;
	add.s32 	%r14, %r7, -1;
	max.s32 	%r15, %r13, %r14;
	max.s32 	%r16, %r15, 0;
	st.global.u32 	[%rd10+4], %r16;
	ret;

}
	// .globl	_Z19SmithWKernelShrinkLPiPKcS1_PKi
.visible .entry _Z19SmithWKernelShrinkLPiPKcS1_PKi(
	.param .u64 .ptr .align 1 _Z19SmithWKernelShrinkLPiPKcS1_PKi_param_0,
	.param .u64 .ptr .align 1 _Z19SmithWKernelShrinkLPiPKcS1_PKi_param_1,
	.param .u64 .ptr .align 1 _Z19SmithWKernelShrinkLPiPKcS1_PKi_param_2,
	.param .u64 .ptr .align 1 _Z19SmithWKernelShrinkLPiPKcS1_PKi_param_3
)
{
	.reg .pred 	%p<2>;
	.reg .b16 	%rs<3>;
	.reg .b32 	%r<16>;
	.reg .b64 	%rd<20>;

	ld.param.u64 	%rd1, [_Z19SmithWKernelShrinkLPiPKcS1_PKi_param_0];
	ld.param.u64 	%rd2, [_Z19SmithWKernelShrinkLPiPKcS1_PKi_param_1];
	ld.param.u64 	%rd3, [_Z19SmithWKernelShrinkLPiPKcS1_PKi_param_2];
	ld.param.u64 	%rd4, [_Z19SmithWKernelShrinkLPiPKcS1_PKi_param_3];
	cvta.to.global.u64 	%rd5, %rd3;
	cvta.to.global.u64 	%rd6, %rd2;
	cvta.to.global.u64 	%rd7, %rd1;
	cvta.to.global.u64 	%rd8, %rd4;
	mov.u32 	%r1, %tid.x;
	ld.global.u32 	%r2, [%rd8];
	add.s32 	%r3, %r1, %r2;
	add.s32 	%r4, %r3, -65536;
	not.b32 	%r5, %r4;
	add.s32 	%r6, %r5, %r2;
	mad.lo.s32 	%r7, %r3, 65537, 1;
	add.s32 	%r8, %r7, %r6;
	mul.wide.s32 	%rd9, %r8, 4;
	add.s64 	%rd10, %rd7, %rd9;
	ld.global.u32 	%r9, [%rd10];
	cvt.s64.s32 	%rd11, %r4;
	add.s64 	%rd12, %rd6, %rd11;
	ld.global.u8 	%rs1, [%rd12];
	cvt.s64.s32 	%rd13, %r2;
	sub.s64 	%rd14, %rd13, %rd11;
	add.s64 	%rd15, %rd5, %rd14;
	ld.global.u8 	%rs2, [%rd15+-1];
	setp.eq.s16 	%p1, %rs1, %rs2;
	selp.b32 	%r10, 2, -1, %p1;
	ld.global.u32 	%r11, [%rd10+-4];
	add.s32 	%r12, %r10, %r11;
	add.s32 	%r13, %r9, -1;
	max.s32 	%r14, %r12, %r13;
	max.s32 	%r15, %r14, 0;
	cvt.s64.s32 	%rd16, %r7;
	add.s64 	%rd17, %rd14, %rd16;
	shl.b64 	%rd18, %rd17, 2;
	add.s64 	%rd19, %rd18, %rd7;
	st.global.u32 	[%rd19], %r15;
	ret;

}
	// .globl	_Z12MaximosTiledPiRiS0_
.visible .entry _Z12MaximosTiledPiRiS0_(
	.param .u64 .ptr .align 1 _Z12MaximosTiledPiRiS0__param_0,
	.param .u64 .ptr .align 1 _Z12MaximosTiledPiRiS0__param_1,
	.param .u64 .ptr .align 1 _Z12MaximosTiledPiRiS0__param_2
)
{
	.reg .pred 	%p<34>;
	.reg .b32 	%r<109>;
	.reg .b64 	%rd<12>;
	// demoted variable
	.shared .align 4 .b8 _ZZ12MaximosTiledPiRiS0_E10sub_matriz[256];
	ld.param.u64 	%rd5, [_Z12MaximosTiledPiRiS0__param_0];
	ld.param.u64 	%rd6, [_Z12MaximosTiledPiRiS0__param_1];
	ld.param.u64 	%rd7, [_Z12MaximosTiledPiRiS0__param_2];
	cvta.to.global.u64 	%rd1, %rd7;
	cvta.to.global.u64 	%rd2, %rd6;
	cvta.to.global.u64 	%rd3, %rd5;
	mov.u32 	%r39, %ctaid.x;
	mov.u32 	%r40, %ctaid.y;
	mov.u32 	%r1, %tid.x;
	mov.u32 	%r41, %tid.y;
	shl.b32 	%r42, %r40, 3;
	add.s32 	%r2, %r42, %r41;
	shl.b32 	%r43, %r39, 3;
	add.s32 	%r3, %r43, %r1;
	sub.s32 	%r4, 65537, %r41;
	shl.b32 	%r5, %r2, 16;
	shl.b32 	%r44, %r41, 5;
	mov.u32 	%r45, _ZZ12MaximosTiledPiRiS0_E10sub_matriz;
	add.s32 	%r46, %r45, %r44;
	shl.b32 	%r47, %r1, 2;
	add.s32 	%r6, %r46, %r47;
	shl.b32 	%r48, %r1, 5;
	add.s32 	%r49, %r45, %r48;
	shl.b32 	%r50, %r41, 2;
	add.s32 	%r7, %r49, %r50;
	or.b32  	%r8, %r5, 1;
	mov.b32 	%r99, 0;
	mov.u32 	%r101, %r99;
$L__BB4_1:
	shl.b32 	%r11, %r99, 3;
	add.s32 	%r12, %r11, %r1;
	max.u32 	%r53, %r2, %r12;
	setp.ge.u32 	%p1, %r11, %r4;
	max.u32 	%r55, %r53, %r3;
	setp.gt.u32 	%p2, %r55, 65536;
	cvt.u64.u32 	%rd8, %r11;
	add.s32 	%r56, %r1, %r5;
	cvt.u64.u32 	%rd9, %r56;
	add.s64 	%rd10, %rd9, %rd8;
	shl.b64 	%rd11, %rd10, 2;
	add.s64 	%rd4, %rd3, %rd11;
	or.pred  	%p3, %p2, %p1;
	@%p3 bra 	$L__BB4_3;
	ld.global.u32 	%r57, [%rd4+4];
	st.shared.u32 	[%r6], %r57;
$L__BB4_3:
	bar.sync 	0;
	ld.shared.u32 	%r13, [%r7];
	setp.ge.s32 	%p4, %r101, %r13;
	@%p4 bra 	$L__BB4_5;
	st.global.u32 	[%rd2], %r8;
	st.global.u32 	[%rd1], %r12;
	mov.u32 	%r101, %r13;
$L__BB4_5:
	add.s32 	%r15, %r11, 8;
	add.s32 	%r16, %r12, 8;
	max.u32 	%r59, %r2, %r16;
	setp.ge.u32 	%p5, %r15, %r4;
	max.u32 	%r61, %r59, %r3;
	setp.gt.u32 	%p6, %r61, 65536;
	or.pred  	%p7, %p6, %p5;
	@%p7 bra 	$L__BB4_7;
	ld.global.u32 	%r62, [%rd4+36];
	st.shared.u32 	[%r6], %r62;
$L__BB4_7:
	bar.sync 	0;
	ld.shared.u32 	%r17, [%r7];
	setp.ge.s32 	%p8, %r101, %r17;
	@%p8 bra 	$L__BB4_9;
	st.global.u32 	[%rd2], %r8;
	st.global.u32 	[%rd1], %r16;
	mov.u32 	%r101, %r17;
$L__BB4_9:
	add.s32 	%r64, %r11, 16;
	add.s32 	%r19, %r12, 16;
	max.u32 	%r65, %r2, %r19;
	setp.ge.u32 	%p9, %r64, %r4;
	max.u32 	%r67, %r65, %r3;
	setp.gt.u32 	%p10, %r67, 65536;
	or.pred  	%p11, %p10, %p9;
	@%p11 bra 	$L__BB4_11;
	ld.global.u32 	%r68, [%rd4+68];
	st.shared.u32 	[%r6], %r68;
$L__BB4_11:
	bar.sync 	0;
	ld.shared.u32 	%r20, [%r7];
	setp.ge.s32 	%p12, %r101, %r20;
	@%p12 bra 	$L__BB4_13;
	st.global.u32 	[%rd2], %r8;
	st.global.u32 	[%rd1], %r19;
	mov.u32 	%r101, %r20;
$L__BB4_13:
	add.s32 	%r70, %r11, 24;
	add.s32 	%r22, %r12, 24;
	max.u32 	%r71, %r2, %r22;
	setp.ge.u32 	%p13, %r70, %r4;
	max.u32 	%r73, %r71, %r3;
	setp.gt.u32 	%p14, %r73, 65536;
	or.pred  	%p15, %p14, %p13;
	@%p15 bra 	$L__BB4_15;
	ld.global.u32 	%r74, [%rd4+100];
	st.shared.u32 	[%r6], %r74;
$L__BB4_15:
	bar.sync 	0;
	ld.shared.u32 	%r23, [%r7];
	setp.ge.s32 	%p16, %r101, %r23;
	@%p16 bra 	$L__BB4_17;
	st.global.u32 	[%rd2], %r8;
	st.global.u32 	[%rd1], %r22;
	mov.u32 	%r101, %r23;
$L__BB4_17:
	add.s32 	%r76, %r11, 32;
	add.s32 	%r25, %r12, 32;
	max.u32 	%r77, %r2, %r25;
	setp.ge.u32 	%p17, %r76, %r4;
	max.u32 	%r79, %r77, %r3;
	setp.gt.u32 	%p18, %r79, 65536;
	or.pred  	%p19, %p18, %p17;
	@%p19 bra 	$L__BB4_19;
	ld.global.u32 	%r80, [%rd4+132];
	st.shared.u32 	[%r6], %r80;
$L__BB4_19:
	bar.sync 	0;
	ld.shared.u32 	%r26, [%r7];
	setp.ge.s32 	%p20, %r101, %r26;
	@%p20 bra 	$L__BB4_21;
	st.global.u32 	[%rd2], %r8;
	st.global.u32 	[%rd1], %r25;
	mov.u32 	%r101, %r26;
$L__BB4_21:
	add.s32 	%r82, %r11, 40;
	add.s32 	%r28, %r12, 40;
	max.u32 	%r83, %r2, %r28;
	setp.ge.u32 	%p21, %r82, %r4;
	max.u32 	%r85, %r83, %r3;
	setp.gt.u32 	%p22, %r85, 65536;
	or.pred  	%p23, %p22, %p21;
	@%p23 bra 	$L__BB4_23;
	ld.global.u32 	%r86, [%rd4+164];
	st.shared.u32 	[%r6], %r86;
$L__BB4_23:
	bar.sync 	0;
	ld.shared.u32 	%r29, [%r7];
	setp.ge.s32 	%p24, %r101, %r29;
	@%p24 bra 	$L__BB4_25;
	st.global.u32 	[%rd2], %r8;
	st.global.u32 	[%rd1], %r28;
	mov.u32 	%r101, %r29;
$L__BB4_25:
	add.s32 	%r88, %r11, 48;
	add.s32 	%r31, %r12, 48;
	max.u32 	%r89, %r2, %r31;
	setp.ge.u32 	%p25, %r88, %r4;
	max.u32 	%r91, %r89, %r3;
	setp.gt.u32 	%p26, %r91, 65536;
	or.pred  	%p27, %p26, %p25;
	@%p27 bra 	$L__BB4_27;
	ld.global.u32 	%r92, [%rd4+196];
	st.shared.u32 	[%r6], %r92;
$L__BB4_27:
	bar.sync 	0;
	ld.shared.u32 	%r32, [%r7];
	setp.ge.s32 	%p28, %r101, %r32;
	@%p28 bra 	$L__BB4_29;
	st.global.u32 	[%rd2], %r8;
	st.global.u32 	[%rd1], %r31;
	mov.u32 	%r101, %r32;
$L__BB4_29:
	add.s32 	%r94, %r11, 56;
	add.s32 	%r34, %r12, 56;
	max.u32 	%r95, %r2, %r34;
	setp.ge.u32 	%p29, %r94, %r4;
	max.u32 	%r97, %r95, %r3;
	setp.gt.u32 	%p30, %r97, 65536;
	or.pred  	%p31, %p30, %p29;
	@%p31 bra 	$L__BB4_31;
	ld.global.u32 	%r98, [%rd4+228];
	st.shared.u32 	[%r6], %r98;
$L__BB4_31:
	bar.sync 	0;
	ld.shared.u32 	%r35, [%r7];
	setp.ge.s32 	%p32, %r101, %r35;
	@%p32 bra 	$L__BB4_33;
	st.global.u32 	[%rd2], %r8;
	st.global.u32 	[%rd1], %r34;
	mov.u32 	%r101, %r35;
$L__BB4_33:
	mad.lo.s32 	%r99, %r99, -7, %r15;
	setp.ne.s32 	%p33, %r99, 65536;
	@%p33 bra 	$L__BB4_1;
	ret;

}


// ===== COMPILED SASS (sm_100) =====

	.target	sm_100

	.elftype	@"ET_EXEC"


//--------------------- .note.nv.tkinfo           --------------------------
	.section	.note.nv.tkinfo,"",@"SHT_NOTE"
	.sectionflags	@"SHF_NOTE_NV_TKINFO"
	.tkinfo
        /*0018*/ 	.word	0x00000002
        /*0030*/ 	.string	""
        /*0030*/ 	.string	"ptxas"
        /*0030*/ 	.string	"Cuda compilation tools, release 13.0, V13.0.88"
        /*0030*/ 	.string	"Build cuda_13.0.r13.0/compiler.36424714_0"
        /*0030*/ 	.string	"-arch sm_100 -m 64 "



//--------------------- .note.nv.cuinfo           --------------------------
	.section	.note.nv.cuinfo,"",@"SHT_NOTE"
	.sectionflags	@"SHF_NOTE_NV_CUINFO"
        /*0018*/ 	.short	0x0002
        /*001a*/ 	.short	0x0064
        /*001c*/ 	.short	0x0082
	.zero		2


//--------------------- .nv.info                  --------------------------
	.section	.nv.info,"",@"SHT_CUDA_INFO"
	.align	4


	//----- nvinfo : EIATTR_REGCOUNT
	.align		4
        /*0000*/ 	.byte	0x04, 0x2f
        /*0002*/ 	.short	(.L_1 - .L_0)
	.align		4
.L_0:
        /*0004*/ 	.word	index@(_Z18SmithWKernelExpandPA65537_iPKcS2_PKi)
        /*0008*/ 	.word	0x0000000e


	//----- nvinfo : EIATTR_FRAME_SIZE
	.align		4
.L_1:
        /*000c*/ 	.byte	0x04, 0x11
        /*000e*/ 	.short	(.L_3 - .L_2)
	.align		4
.L_2:
        /*0010*/ 	.word	index@(_Z18SmithWKernelExpandPA65537_iPKcS2_PKi)
        /*0014*/ 	.word	0x00000000


	//----- nvinfo : EIATTR_REGCOUNT
	.align		4
.L_3:
        /*0018*/ 	.byte	0x04, 0x2f
        /*001a*/ 	.short	(.L_5 - .L_4)
	.align		4
.L_4:
        /*001c*/ 	.word	index@(_Z18SmithWKernelShrinkPA65537_iPKcS2_PKi)
        /*0020*/ 	.word	0x0000000e


	//----- nvinfo : EIATTR_FRAME_SIZE
	.align		4
.L_5:
        /*0024*/ 	.byte	0x04, 0x11
        /*0026*/ 	.short	(.L_7 - .L_6)
	.align		4
.L_6:
        /*0028*/ 	.word	index@(_Z18SmithWKernelShrinkPA65537_iPKcS2_PKi)
        /*002c*/ 	.word	0x00000000


	//----- nvinfo : EIATTR_REGCOUNT
	.align		4
.L_7:
        /*0030*/ 	.byte	0x04, 0x2f
        /*0032*/ 	.short	(.L_9 - .L_8)
	.align		4
.L_8:
        /*0034*/ 	.word	index@(_Z19SmithWKernelExpandLPiPKcS1_PKi)
        /*0038*/ 	.word	0x0000000e


	//----- nvinfo : EIATTR_FRAME_SIZE
	.align		4
.L_9:
        /*003c*/ 	.byte	0x04, 0x11
        /*003e*/ 	.short	(.L_11 - .L_10)
	.align		4
.L_10:
        /*0040*/ 	.word	index@(_Z19SmithWKernelExpandLPiPKcS1_PKi)
        /*0044*/ 	.word	0x00000000


	//----- nvinfo : EIATTR_REGCOUNT
	.align		4
.L_11:
        /*0048*/ 	.byte	0x04, 0x2f
        /*004a*/ 	.short	(.L_13 - .L_12)
	.align		4
.L_12:
        /*004c*/ 	.word	index@(_Z19SmithWKernelShrinkLPiPKcS1_PKi)
        /*0050*/ 	.word	0x00000012


	//----- nvinfo : EIATTR_FRAME_SIZE
	.align		4
.L_13:
        /*0054*/ 	.byte	0x04, 0x11
        /*0056*/ 	.short	(.L_15 - .L_14)
	.align		4
.L_14:
        /*0058*/ 	.word	index@(_Z19SmithWKernelShrinkLPiPKcS1_PKi)
        /*005c*/ 	.word	0x00000000


	//----- nvinfo : EIATTR_REGCOUNT
	.align		4
.L_15:
        /*0060*/ 	.byte	0x04, 0x2f
        /*0062*/ 	.short	(.L_17 - .L_16)
	.align		4
.L_16:
        /*0064*/ 	.word	index@(_Z12MaximosTiledPiRiS0_)
        /*0068*/ 	.word	0x00000020


	//----- nvinfo : EIATTR_FRAME_SIZE
	.align		4
.L_17:
        /*006c*/ 	.byte	0x04, 0x11
        /*006e*/ 	.short	(.L_19 - .L_18)
	.align		4
.L_18:
        /*0070*/ 	.word	index@(_Z12MaximosTiledPiRiS0_)
        /*0074*/ 	.word	0x00000000


	//----- nvinfo : EIATTR_MIN_STACK_SIZE
	.align		4
.L_19:
        /*0078*/ 	.byte	0x04, 0x12
        /*007a*/ 	.short	(.L_21 - .L_20)
	.align		4
.L_20:
        /*007c*/ 	.word	index@(_Z12MaximosTiledPiRiS0_)
        /*0080*/ 	.word	0x00000000


	//----- nvinfo : EIATTR_MIN_STACK_SIZE
	.align		4
.L_21:
        /*0084*/ 	.byte	0x04, 0x12
        /*0086*/ 	.short	(.L_23 - .L_22)
	.align		4
.L_22:
        /*0088*/ 	.word	index@(_Z19SmithWKernelShrinkLPiPKcS1_PKi)
        /*008c*/ 	.word	0x00000000


	//----- nvinfo : EIATTR_MIN_STACK_SIZE
	.align		4
.L_23:
        /*0090*/ 	.byte	0x04, 0x12
        /*0092*/ 	.short	(.L_25 - .L_24)
	.align		4
.L_24:
        /*0094*/ 	.word	index@(_Z19SmithWKernelExpandLPiPKcS1_PKi)
        /*0098*/ 	.word	0x00000000


	//----- nvinfo : EIATTR_MIN_STACK_SIZE
	.align		4
.L_25:
        /*009c*/ 	.byte	0x04, 0x12
        /*009e*/ 	.short	(.L_27 - .L_26)
	.align		4
.L_26:
        /*00a0*/ 	.word	index@(_Z18SmithWKernelShrinkPA65537_iPKcS2_PKi)
        /*00a4*/ 	.word	0x00000000


	//----- nvinfo : EIATTR_MIN_STACK_SIZE
	.align		4
.L_27:
        /*00a8*/ 	.byte	0x04, 0x12
        /*00aa*/ 	.short	(.L_29 - .L_28)
	.align		4
.L_28:
        /*00ac*/ 	.word	index@(_Z18SmithWKernelExpandPA65537_iPKcS2_PKi)
        /*00b0*/ 	.word	0x00000000
.L_29:


//--------------------- .nv.compat                --------------------------
	.section	.nv.compat,"",@"SHT_CUDA_COMPAT_INFO"
	.align	4
        /*0000*/ 	.byte	0x02, 0x09, 0x00, 0x00, 0x02, 0x02, 0x01, 0x00, 0x02, 0x05, 0x05, 0x00, 0x03, 0x07, 0x01, 0x01
        /*0010*/ 	.byte	0x02, 0x03, 0x00, 0x00, 0x02, 0x06, 0x01, 0x00, 0x04, 0x0b, 0x08, 0x00, 0x09, 0x00, 0x00, 0x00
        /*0020*/ 	.byte	0x00, 0x00, 0x00, 0x00


//--------------------- .nv.info._Z12MaximosTiledPiRiS0_ --------------------------
	.section	.nv.info._Z12MaximosTiledPiRiS0_,"",@"SHT_CUDA_INFO"
	.sectionflags	@""
	.align	4


	//----- nvinfo : EIATTR_CUDA_API_VERSION
	.align		4
        /*0000*/ 	.byte	0x04, 0x37
        /*0002*/ 	.short	(.L_31 - .L_30)
.L_30:
        /*0004*/ 	.word	0x00000082


	//----- nvinfo : EIATTR_KPARAM_INFO
	.align		4
.L_31:
        /*0008*/ 	.byte	0x04, 0x17
        /*000a*/ 	.short	(.L_33 - .L_32)
.L_32:
        /*000c*/ 	.word	0x00000000
        /*0010*/ 	.short	0x0002
        /*0012*/ 	.short	0x0010
        /*0014*/ 	.byte	0x00, 0xf5, 0x21, 0x00


	//----- nvinfo : EIATTR_KPARAM_INFO
	.align		4
.L_33:
        /*0018*/ 	.byte	0x04, 0x17
        /*001a*/ 	.short	(.L_35 - .L_34)
.L_34:
        /*001c*/ 	.word	0x00000000
        /*0020*/ 	.short	0x0001
        /*0022*/ 	.short	0x0008
        /*0024*/ 	.byte	0x00, 0xf5, 0x21, 0x00


	//----- nvinfo : EIATTR_KPARAM_INFO
	.align		4
.L_35:
        /*0028*/ 	.byte	0x04, 0x17
        /*002a*/ 	.short	(.L_37 - .L_36)
.L_36:
        /*002c*/ 	.word	0x00000000
        /*0030*/ 	.short	0x0000
        /*0032*/ 	.short	0x0000
        /*0034*/ 	.byte	0x00, 0xf5, 0x21, 0x00


	//----- nvinfo : EIATTR_SPARSE_MMA_MASK
	.align		4
.L_37:
        /*0038*/ 	.byte	0x03, 0x50
        /*003a*/ 	.short	0x0000


	//----- nvinfo : EIATTR_MAXREG_COUNT
	.align		4
        /*003c*/ 	.byte	0x03, 0x1b
        /*003e*/ 	.short	0x00ff


	//----- nvinfo : EIATTR_NUM_BARRIERS
	.align		4
        /*0040*/ 	.byte	0x02, 0x4c
        /*0042*/ 	.byte	0x01
	.zero		1


	//----- nvinfo : EIATTR_MERCURY_ISA_VERSION
	.align		4
        /*0044*/ 	.byte	0x03, 0x5f
        /*0046*/ 	.short	0x0101


	//----- nvinfo : EIATTR_VRC_CTA_INIT_COUNT
	.align		4
        /*0048*/ 	.byte	0x02, 0x4a
	.zero		1
	.zero		1


	//----- nvinfo : EIATTR_EXIT_INSTR_OFFSETS
	.align		4
        /*004c*/ 	.byte	0x04, 0x1c
        /*004e*/ 	.short	(.L_39 - .L_38)


	//   ....[0]....
.L_38:
        /*0050*/ 	.word	0x00000970


	//----- nvinfo : EIATTR_CRS_STACK_SIZE
	.align		4
.L_39:
        /*0054*/ 	.byte	0x04, 0x1e
        /*0056*/ 	.short	(.L_41 - .L_40)
.L_40:
        /*0058*/ 	.word	0x00000000


	//----- nvinfo : EIATTR_CBANK_PARAM_SIZE
	.align		4
.L_41:
        /*005c*/ 	.byte	0x03, 0x19
        /*005e*/ 	.short	0x0018


	//----- nvinfo : EIATTR_PARAM_CBANK
	.align		4
        /*0060*/ 	.byte	0x04, 0x0a
        /*0062*/ 	.short	(.L_43 - .L_42)
	.align		4
.L_42:
        /*0064*/ 	.word	index@(.nv.constant0._Z12MaximosTiledPiRiS0_)
        /*0068*/ 	.short	0x0380
        /*006a*/ 	.short	0x0018


	//----- nvinfo : EIATTR_SW_WAR
	.align		4
.L_43:
        /*006c*/ 	.byte	0x04, 0x36
        /*006e*/ 	.short	(.L_45 - .L_44)
.L_44:
        /*0070*/ 	.word	0x00000008
.L_45:


//--------------------- .nv.info._Z19SmithWKernelShrinkLPiPKcS1_PKi --------------------------
	.section	.nv.info._Z19SmithWKernelShrinkLPiPKcS1_PKi,"",@"SHT_CUDA_INFO"
	.sectionflags	@""
	.align	4


	//----- nvinfo : EIATTR_CUDA_API_VERSION
	.align		4
        /*0000*/ 	.byte	0x04, 0x37
        /*0002*/ 	.short	(.L_47 - .L_46)
.L_46:
        /*0004*/ 	.word	0x00000082


	//----- nvinfo : EIATTR_KPARAM_INFO
	.align		4
.L_47:
        /*0008*/ 	.byte	0x04, 0x17
        /*000a*/ 	.short	(.L_49 - .L_48)
.L_48:
        /*000c*/ 	.word	0x00000000
        /*0010*/ 	.short	0x0003
        /*0012*/ 	.short	0x0018
        /*0014*/ 	.byte	0x00, 0xf5, 0x21, 0x00


	//----- nvinfo : EIATTR_KPARAM_INFO
	.align		4
.L_49:
        /*0018*/ 	.byte	0x04, 0x17
        /*001a*/ 	.short	(.L_51 - .L_50)
.L_50:
        /*001c*/ 	.word	0x00000000
        /*0020*/ 	.short	0x0002
        /*0022*/ 	.short	0x0010
        /*0024*/ 	.byte	0x00, 0xf5, 0x21, 0x00


	//----- nvinfo : EIATTR_KPARAM_INFO
	.align		4
.L_51:
        /*0028*/ 	.byte	0x04, 0x17
        /*002a*/ 	.short	(.L_53 - .L_52)
.L_52:
        /*002c*/ 	.word	0x00000000
        /*0030*/ 	.short	0x0001
        /*0032*/ 	.short	0x0008
        /*0034*/ 	.byte	0x00, 0xf5, 0x21, 0x00


	//----- nvinfo : EIATTR_KPARAM_INFO
	.align		4
.L_53:
        /*0038*/ 	.byte	0x04, 0x17
        /*003a*/ 	.short	(.L_55 - .L_54)
.L_54:
        /*003c*/ 	.word	0x00000000
        /*0040*/ 	.short	0x0000
        /*0042*/ 	.short	0x0000
        /*0044*/ 	.byte	0x00, 0xf5, 0x21, 0x00


	//----- nvinfo : EIATTR_SPARSE_MMA_MASK
	.align		4
.L_55:
        /*0048*/ 	.byte	0x03, 0x50
        /*004a*/ 	.short	0x0000


	//----- nvinfo : EIATTR_MAXREG_COUNT
	.align		4
        /*004c*/ 	.byte	0x03, 0x1b
        /*004e*/ 	.short	0x00ff


	//----- nvinfo : EIATTR_MERCURY_ISA_VERSION
	.align		4
        /*0050*/ 	.byte	0x03, 0x5f
        /*0052*/ 	.short	0x0101


	//----- nvinfo : EIATTR_VRC_CTA_INIT_COUNT
	.align		4
        /*0054*/ 	.byte	0x02, 0x4a
	.zero		1
	.zero		1


	//----- nvinfo : EIATTR_EXIT_INSTR_OFFSETS
	.align		4
        /*0058*/ 	.byte	0x04, 0x1c
        /*005a*/ 	.short	(.L_57 - .L_56)


	//   ....[0]....
.L_56:
        /*005c*/ 	.word	0x00000230


	//----- nvinfo : EIATTR_CBANK_PARAM_SIZE
	.align		4
.L_57:
        /*0060*/ 	.byte	0x03, 0x19
        /*0062*/ 	.short	0x0020


	//----- nvinfo : EIATTR_PARAM_CBANK
	.align		4
        /*0064*/ 	.byte	0x04, 0x0a
        /*0066*/ 	.short	(.L_59 - .L_58)
	.align		4
.L_58:
        /*0068*/ 	.word	index@(.nv.constant0._Z19SmithWKernelShrinkLPiPKcS1_PKi)
        /*006c*/ 	.short	0x0380
        /*006e*/ 	.short	0x0020


	//----- nvinfo : EIATTR_SW_WAR
	.align		4
.L_59:
        /*0070*/ 	.byte	0x04, 0x36
        /*0072*/ 	.short	(.L_61 - .L_60)
.L_60:
        /*0074*/ 	.word	0x00000008
.L_61:


//--------------------- .nv.info._Z19SmithWKernelExpandLPiPKcS1_PKi --------------------------
	.section	.nv.info._Z19SmithWKernelExpandLPiPKcS1_PKi,"",@"SHT_CUDA_INFO"
	.sectionflags	@""
	.align	4


	//----- nvinfo : EIATTR_CUDA_API_VERSION
	.align		4
        /*0000*/ 	.byte	0x04, 0x37
        /*0002*/ 	.short	(.L_63 - .L_62)
.L_62:
        /*0004*/ 	.word	0x00000082


	//----- nvinfo : EIATTR_KPARAM_INFO
	.align		4
.L_63:
        /*0008*/ 	.byte	0x04, 0x17
        /*000a*/ 	.short	(.L_65 - .L_64)
.L_64:
        /*000c*/ 	.word	0x00000000
        /*0010*/ 	.short	0x0003
        /*0012*/ 	.short	0x0018
        /*0014*/ 	.byte	0x00, 0xf5, 0x21, 0x00


	//----- nvinfo : EIATTR_KPARAM_INFO
	.align		4
.L_65:
        /*0018*/ 	.byte	0x04, 0x17
        /*001a*/ 	.short	(.L_67 - .L_66)
.L_66:
        /*001c*/ 	.word	0x00000000
        /*0020*/ 	.short	0x0002
        /*0022*/ 	.short	0x0010
        /*0024*/ 	.byte	0x00, 0xf5, 0x21, 0x00


	//----- nvinfo : EIATTR_KPARAM_INFO
	.align		4
.L_67:
        /*0028*/ 	.byte	0x04, 0x17
        /*002a*/ 	.short	(.L_69 - .L_68)
.L_68:
        /*002c*/ 	.word	0x00000000
        /*0030*/ 	.short	0x0001
        /*0032*/ 	.short	0x0008
        /*0034*/ 	.byte	0x00, 0xf5, 0x21, 0x00


	//----- nvinfo : EIATTR_KPARAM_INFO
	.align		4
.L_69:
        /*0038*/ 	.byte	0x04, 0x17
        /*003a*/ 	.short	(.L_71 - .L_70)
.L_70:
        /*003c*/ 	.word	0x00000000
        /*0040*/ 	.short	0x0000
        /*0042*/ 	.short	0x0000
        /*0044*/ 	.byte	0x00, 0xf5, 0x21, 0x00


	//----- nvinfo : EIATTR_SPARSE_MMA_MASK
	.align		4
.L_71:
        /*0048*/ 	.byte	0x03, 0x50
        /*004a*/ 	.short	0x0000


	//----- nvinfo : EIATTR_MAXREG_COUNT
	.align		4
        /*004c*/ 	.byte	0x03, 0x1b
        /*004e*/ 	.short	0x00ff


	//----- nvinfo : EIATTR_MERCURY_ISA_VERSION
	.align		4
        /*0050*/ 	.byte	0x03, 0x5f
        /*0052*/ 	.short	0x0101


	//----- nvinfo : EIATTR_VRC_CTA_INIT_COUNT
	.align		4
        /*0054*/ 	.byte	0x02, 0x4a
	.zero		1
	.zero		1


	//----- nvinfo : EIATTR_EXIT_INSTR_OFFSETS
	.align		4
        /*0058*/ 	.byte	0x04, 0x1c
        /*005a*/ 	.short	(.L_73 - .L_72)


	//   ....[0]....
.L_72:
        /*005c*/ 	.word	0x000001f0


	//----- nvinfo : EIATTR_CBANK_PARAM_SIZE
	.align		4
.L_73:
        /*0060*/ 	.byte	0x03, 0x19
        /*0062*/ 	.short	0x0020


	//----- nvinfo : EIATTR_PARAM_CBANK
	.align		4
        /*0064*/ 	.byte	0x04, 0x0a
        /*0066*/ 	.short	(.L_75 - .L_74)
	.align		4
.L_74:
        /*0068*/ 	.word	index@(.nv.constant0._Z19SmithWKernelExpandLPiPKcS1_PKi)
        /*006c*/ 	.short	0x0380
        /*006e*/ 	.short	0x0020


	//----- nvinfo : EIATTR_SW_WAR
	.align		4
.L_75:
        /*0070*/ 	.byte	0x04, 0x36
        /*0072*/ 	.short	(.L_77 - .L_76)
.L_76:
        /*0074*/ 	.word	0x00000008
.L_77:


//--------------------- .nv.info._Z18SmithWKernelShrinkPA65537_iPKcS2_PKi --------------------------
	.section	.nv.info._Z18SmithWKernelShrinkPA65537_iPKcS2_PKi,"",@"SHT_CUDA_INFO"
	.sectionflags	@""
	.align	4


	//----- nvinfo : EIATTR_CUDA_API_VERSION
	.align		4
        /*0000*/ 	.byte	0x04, 0x37
        /*0002*/ 	.short	(.L_79 - .L_78)
.L_78:
        /*0004*/ 	.word	0x00000082


	//----- nvinfo : EIATTR_KPARAM_INFO
	.align		4
.L_79:
        /*0008*/ 	.byte	0x04, 0x17
        /*000a*/ 	.short	(.L_81 - .L_80)
.L_80:
        /*000c*/ 	.word	0x00000000
        /*0010*/ 	.short	0x0003
        /*0012*/ 	.short	0x0018
        /*0014*/ 	.byte	0x00, 0xf5, 0x21, 0x00


	//----- nvinfo : EIATTR_KPARAM_INFO
	.align		4
.L_81:
        /*0018*/ 	.byte	0x04, 0x17
        /*001a*/ 	.short	(.L_83 - .L_82)
.L_82:
        /*001c*/ 	.word	0x00000000
        /*0020*/ 	.short	0x0002
        /*0022*/ 	.short	0x0010
        /*0024*/ 	.byte	0x00, 0xf5, 0x21, 0x00


	//----- nvinfo : EIATTR_KPARAM_INFO
	.align		4
.L_83:
        /*0028*/ 	.byte	0x04, 0x17
        /*002a*/ 	.short	(.L_85 - .L_84)
.L_84:
        /*002c*/ 	.word	0x00000000
        /*0030*/ 	.short	0x0001
        /*0032*/ 	.short	0x0008
        /*0034*/ 	.byte	0x00, 0xf5, 0x21, 0x00


	//----- nvinfo : EIATTR_KPARAM_INFO
	.align		4
.L_85:
        /*0038*/ 	.byte	0x04, 0x17
        /*003a*/ 	.short	(.L_87 - .L_86)
.L_86:
        /*003c*/ 	.word	0x00000000
        /*0040*/ 	.short	0x0000
        /*0042*/ 	.short	0x0000
        /*0044*/ 	.byte	0x00, 0xf5, 0x21, 0x00


	//----- nvinfo : EIATTR_SPARSE_MMA_MASK
	.align		4
.L_87:
        /*0048*/ 	.byte	0x03, 0x50
        /*004a*/ 	.short	0x0000


	//----- nvinfo : EIATTR_MAXREG_COUNT
	.align		4
        /*004c*/ 	.byte	0x03, 0x1b
        /*004e*/ 	.short	0x00ff


	//----- nvinfo : EIATTR_MERCURY_ISA_VERSION
	.align		4
        /*0050*/ 	.byte	0x03, 0x5f
        /*0052*/ 	.short	0x0101


	//----- nvinfo : EIATTR_VRC_CTA_INIT_COUNT
	.align		4
        /*0054*/ 	.byte	0x02, 0x4a
	.zero		1
	.zero		1


	//----- nvinfo : EIATTR_EXIT_INSTR_OFFSETS
	.align		4
        /*0058*/ 	.byte	0x04, 0x1c
        /*005a*/ 	.short	(.L_89 - .L_88)


	//   ....[0]....
.L_88:
        /*005c*/ 	.word	0x000001e0


	//----- nvinfo : EIATTR_CBANK_PARAM_SIZE
	.align		4
.L_89:
        /*0060*/ 	.byte	0x03, 0x19
        /*0062*/ 	.short	0x0020


	//----- nvinfo : EIATTR_PARAM_CBANK
	.align		4
        /*0064*/ 	.byte	0x04, 0x0a
        /*0066*/ 	.short	(.L_91 - .L_90)
	.align		4
.L_90:
        /*0068*/ 	.word	index@(.nv.constant0._Z18SmithWKernelShrinkPA65537_iPKcS2_PKi)
        /*006c*/ 	.short	0x0380
        /*006e*/ 	.short	0x0020


	//----- nvinfo : EIATTR_SW_WAR
	.align		4
.L_91:
        /*0070*/ 	.byte	0x04, 0x36
        /*0072*/ 	.short	(.L_93 - .L_92)
.L_92:
        /*0074*/ 	.word	0x00000008
.L_93:


//--------------------- .nv.info._Z18SmithWKernelExpandPA65537_iPKcS2_PKi --------------------------
	.section	.nv.info._Z18SmithWKernelExpandPA65537_iPKcS2_PKi,"",@"SHT_CUDA_INFO"
	.sectionflags	@""
	.align	4


	//----- nvinfo : EIATTR_CUDA_API_VERSION
	.align		4
        /*0000*/ 	.byte	0x04, 0x37
        /*0002*/ 	.short	(.L_95 - .L_94)
.L_94:
        /*0004*/ 	.word	0x00000082


	//----- nvinfo : EIATTR_KPARAM_INFO
	.align		4
.L_95:
        /*0008*/ 	.byte	0x04, 0x17
        /*000a*/ 	.short	(.L_97 - .L_96)
.L_96:
        /*000c*/ 	.word	0x00000000
        /*0010*/ 	.short	0x0003
        /*0012*/ 	.short	0x0018
        /*0014*/ 	.byte	0x00, 0xf5, 0x21, 0x00


	//----- nvinfo : EIATTR_KPARAM_INFO
	.align		4
.L_97:
        /*0018*/ 	.byte	0x04, 0x17
        /*001a*/ 	.short	(.L_99 - .L_98)
.L_98:
        /*001c*/ 	.word	0x00000000
        /*0020*/ 	.short	0x0002
        /*0022*/ 	.short	0x0010
        /*0024*/ 	.byte	0x00, 0xf5, 0x21, 0x00


	//----- nvinfo : EIATTR_KPARAM_INFO
	.align		4
.L_99:
        /*0028*/ 	.byte	0x04, 0x17
        /*002a*/ 	.short	(.L_101 - .L_100)
.L_100:
        /*002c*/ 	.word	0x00000000
        /*0030*/ 	.short	0x0001
        /*0032*/ 	.short	0x0008
        /*0034*/ 	.byte	0x00, 0xf5, 0x21, 0x00


	//----- nvinfo : EIATTR_KPARAM_INFO
	.align		4
.L_101:
        /*0038*/ 	.byte	0x04, 0x17
        /*003a*/ 	.short	(.L_103 - .L_102)
.L_102:
        /*003c*/ 	.word	0x00000000
        /*0040*/ 	.short	0x0000
        /*0042*/ 	.short	0x0000
        /*0044*/ 	.byte	0x00, 0xf5, 0x21, 0x00


	//----- nvinfo : EIATTR_SPARSE_MMA_MASK
	.align		4
.L_103:
        /*0048*/ 	.byte	0x03, 0x50
        /*004a*/ 	.short	0x0000


	//----- nvinfo : EIATTR_MAXREG_COUNT
	.align		4
        /*004c*/ 	.byte	0x03, 0x1b
        /*004e*/ 	.short	0x00ff


	//----- nvinfo : EIATTR_MERCURY_ISA_VERSION
	.align		4
        /*0050*/ 	.byte	0x03, 0x5f
        /*0052*/ 	.short	0x0101


	//----- nvinfo : EIATTR_VRC_CTA_INIT_COUNT
	.align		4
        /*0054*/ 	.byte	0x02, 0x4a
	.zero		1
	.zero		1


	//----- nvinfo : EIATTR_EXIT_INSTR_OFFSETS
	.align		4
        /*0058*/ 	.byte	0x04, 0x1c
        /*005a*/ 	.short	(.L_105 - .L_104)


	//   ....[0]....
.L_104:
        /*005c*/ 	.word	0x000001c0


	//----- nvinfo : EIATTR_CBANK_PARAM_SIZE
	.align		4
.L_105:
        /*0060*/ 	.byte	0x03, 0x19
        /*0062*/ 	.short	0x0020


	//----- nvinfo : EIATTR_PARAM_CBANK
	.align		4
        /*0064*/ 	.byte	0x04, 0x0a
        /*0066*/ 	.short	(.L_107 - .L_106)
	.align		4
.L_106:
        /*0068*/ 	.word	index@(.nv.constant0._Z18SmithWKernelExpandPA65537_iPKcS2_PKi)
        /*006c*/ 	.short	0x0380
        /*006e*/ 	.short	0x0020


	//----- nvinfo : EIATTR_SW_WAR
	.align		4
.L_107:
        /*0070*/ 	.byte	0x04, 0x36
        /*0072*/ 	.short	(.L_109 - .L_108)
.L_108:
        /*0074*/ 	.word	0x00000008
.L_109:


//--------------------- .nv.callgraph             --------------------------
	.section	.nv.callgraph,"",@"SHT_CUDA_CALLGRAPH"
	.align	4
	.sectionentsize	8
	.align		4
        /*0000*/ 	.word	0x00000000
	.align		4
        /*0004*/ 	.word	0xffffffff
	.align		4
        /*0008*/ 	.word	0x00000000
	.align		4
        /*000c*/ 	.word	0xfffffffe
	.align		4
        /*0010*/ 	.word	0x00000000
	.align		4
        /*0014*/ 	.word	0xfffffffd
	.align		4
        /*0018*/ 	.word	0x00000000
	.align		4
        /*001c*/ 	.word	0xfffffffc


//--------------------- .text._Z12MaximosTiledPiRiS0_ --------------------------
	.section	.text._Z12MaximosTiledPiRiS0_,"ax",@progbits
	.align	128
        .global         _Z12MaximosTiledPiRiS0_
        .type           _Z12MaximosTiledPiRiS0_,@function
        .size           _Z12MaximosTiledPiRiS0_,(.L_x_8 - _Z12MaximosTiledPiRiS0_)
        .other          _Z12MaximosTiledPiRiS0_,@"STO_CUDA_ENTRY STV_DEFAULT"
_Z12MaximosTiledPiRiS0_:
.text._Z12MaximosTiledPiRiS0_:
[----:B------:R-:W-:Y:S01]  /*0000*/  LDC R1, c[0x0][0x37c] ;  /* 0x0000df00ff017b82 */ /* 0x000fe20000000800 */
[----:B------:R-:W0:Y:S07]  /*0010*/  S2R R0, SR_TID.X ;  /* 0x0000000000007919 */ /* 0x000e2e0000002100 */
[----:B------:R-:W1:Y:S01]  /*0020*/  S2UR UR5, SR_CgaCtaId ;  /* 0x00000000000579c3 */ /* 0x000e620000008800 */
[----:B------:R-:W-:Y:S01]  /*0030*/  UMOV UR4, 0x400 ;  /* 0x0000040000047882 */ /* 0x000fe20000000000 */
[----:B------:R-:W-:Y:S01]  /*0040*/  IMAD.MOV.U32 R4, RZ, RZ, RZ ;  /* 0x000000ffff047224 */ /* 0x000fe200078e00ff */
[----:B------:R-:W2:Y:S01]  /*0050*/  S2R R5, SR_CTAID.Y ;  /* 0x0000000000057919 */ /* 0x000ea20000002600 */
[----:B------:R-:W3:Y:S01]  /*0060*/  LDCU.64 UR8, c[0x0][0x358] ;  /* 0x00006b00ff0877ac */ /* 0x000ee20008000a00 */
[----:B------:R-:W2:Y:S01]  /*0070*/  S2R R9, SR_TID.Y ;  /* 0x0000000000097919 */ /* 0x000ea20000002200 */
[----:B------:R-:W4:Y:S01]  /*0080*/  LDCU.64 UR10, c[0x0][0x380] ;  /* 0x00007000ff0a77ac */ /* 0x000f220008000a00 */
[----:B------:R-:W5:Y:S01]  /*0090*/  S2R R3, SR_CTAID.X ;  /* 0x0000000000037919 */ /* 0x000f620000002500 */
[----:B-1----:R-:W-:-:S06]  /*00a0*/  ULEA UR4, UR5, UR4, 0x18 ;  /* 0x0000000405047291 */ /* 0x002fcc000f8ec0ff */
[----:B0-----:R-:W-:Y:S01]  /*00b0*/  LEA R6, R0, UR4, 0x5 ;  /* 0x0000000400067c11 */ /* 0x001fe2000f8e28ff */
[----:B--2---:R-:W-:Y:S01]  /*00c0*/  IMAD R5, R5, 0x8, R9 ;  /* 0x0000000805057824 */ /* 0x004fe200078e0209 */
[----:B------:R-:W-:-:S03]  /*00d0*/  IADD3 R11, PT, PT, -R9, 0x10001, RZ ;  /* 0x00010001090b7810 */ /* 0x000fc60007ffe1ff */
[C---:B------:R-:W-:Y:S01]  /*00e0*/  IMAD R6, R9.reuse, 0x4, R6 ;  /* 0x0000000409067824 */ /* 0x040fe200078e0206 */
[----:B------:R-:W-:Y:S01]  /*00f0*/  LEA R9, R9, UR4, 0x5 ;  /* 0x0000000409097c11 */ /* 0x000fe2000f8e28ff */
[--C-:B-----5:R-:W-:Y:S01]  /*0100*/  IMAD R8, R3, 0x8, R0.reuse ;  /* 0x0000000803087824 */ /* 0x120fe200078e0200 */
[C---:B------:R-:W-:Y:S01]  /*0110*/  LEA R7, R5.reuse, 0x1, 0x10 ;  /* 0x0000000105077811 */ /* 0x040fe200078e80ff */
[----:B------:R-:W-:Y:S01]  /*0120*/  IMAD R20, R5, 0x10000, R0 ;  /* 0x0001000005147824 */ /* 0x000fe200078e0200 */
[----:B------:R-:W-:Y:S01]  /*0130*/  UMOV UR4, URZ ;  /* 0x000000ff00047c82 */ /* 0x000fe20008000000 */
[----:B---34-:R-:W-:-:S07]  /*0140*/  IMAD R9, R0, 0x4, R9 ;  /* 0x0000000400097824 */ /* 0x018fce00078e0209 */
.L_x_2:
[----:B------:R-:W-:Y:S01]  /*0150*/  USHF.L.U32 UR5, UR4, 0x3, URZ ;  /* 0x0000000304057899 */ /* 0x000fe200080006ff */
[----:B------:R-:W-:Y:S05]  /*0160*/  BSSY.RECONVERGENT B0, `(.L_x_0) ;  /* 0x000000c000007945 */ /* 0x000fea0003800200 */
[----:B------:R-:W-:Y:S01]  /*0170*/  VIADD R10, R0, UR5 ;  /* 0x00000005000a7c36 */ /* 0x000fe20008000000 */
[----:B------:R-:W-:Y:S02]  /*0180*/  ISETP.LE.U32.AND P0, PT, R11, UR5, PT ;  /* 0x000000050b007c0c */ /* 0x000fe4000bf03070 */
[----:B------:R-:W-:Y:S02]  /*0190*/  IADD3 R3, P1, PT, R20, UR5, RZ ;  /* 0x0000000514037c10 */ /* 0x000fe4000ff3e0ff */
[----:B------:R-:W-:-:S03]  /*01a0*/  VIMNMX3.U32 R13, R5, R10, R8, !PT ;  /* 0x0000000a050d720f */ /* 0x000fc60007800008 */
[----:B------:R-:W-:Y:S01]  /*01b0*/  IMAD.X R12, RZ, RZ, RZ, P1 ;  /* 0x000000ffff0c7224 */ /* 0x000fe200008e06ff */
[----:B------:R-:W-:Y:S02]  /*01c0*/  ISETP.GT.U32.OR P0, PT, R13, 0x10000, P0 ;  /* 0x000100000d00780c */ /* 0x000fe40000704470 */
[----:B------:R-:W-:-:S04]  /*01d0*/  LEA R2, P1, R3, UR10, 0x2 ;  /* 0x0000000a03027c11 */ /* 0x000fc8000f8210ff */
[----:B------:R-:W-:-:S07]  /*01e0*/  LEA.HI.X R3, R3, UR11, R12, 0x2, P1 ;  /* 0x0000000b03037c11 */ /* 0x000fce00088f140c */
[----:B0-----:R-:W-:Y:S05]  /*01f0*/  @P0 BRA `(.L_x_1) ;  /* 0x0000000000080947 */ /* 0x001fea0003800000 */
[----:B------:R-:W2:Y:S04]  /*0200*/  LDG.E R12, desc[UR8][R2.64+0x4] ;  /* 0x00000408020c7981 */ /* 0x000ea8000c1e1900 */
[----:B--2---:R0:W-:Y:S02]  /*0210*/  STS [R9], R12 ;  /* 0x0000000c09007388 */ /* 0x0041e40000000800 */
.L_x_1:
[----:B------:R-:W-:Y:S05]  /*0220*/  BSYNC.RECONVERGENT B0 ;  /* 0x0000000000007941 */ /* 0x000fea0003800200 */
.L_x_0:
[----:B------:R-:W-:Y:S01]  /*0230*/  BAR.SYNC.DEFER_BLOCKING 0x0 ;  /* 0x0000000000007b1d */ /* 0x000fe20000010000 */
[----:B------:R-:W-:Y:S01]  /*0240*/  UIADD3 UR6, UPT, UPT, UR5, 0x8, URZ ;  /* 0x0000000805067890 */ /* 0x000fe2000fffe0ff */
[----:B------:R-:W-:-:S05]  /*0250*/  VIADD R25, R10, 0x8 ;  /* 0x000000080a197836 */ /* 0x000fca0000000000 */
[----:B------:R-:W-:Y:S02]  /*0260*/  VIMNMX3.U32 R16, R5, R25, R8, !PT ;  /* 0x000000190510720f */ /* 0x000fe40007800008 */
[----:B------:R-:W-:-:S04]  /*0270*/  ISETP.LE.U32.AND P0, PT, R11, UR6, PT ;  /* 0x000000060b007c0c */ /* 0x000fc8000bf03070 */
[----:B------:R-:W-:Y:S01]  /*0280*/  ISETP.GT.U32.OR P0, PT, R16, 0x10000, P0 ;  /* 0x000100001000780c */ /* 0x000fe20000704470 */
[----:B------:R-:W1:Y:S02]  /*0290*/  LDS R17, [R6] ;  /* 0x0000000006117984 */ /* 0x000e640000000800 */
[----:B-1----:R-:W-:-:S13]  /*02a0*/  ISETP.GE.AND P1, PT, R4, R17, PT ;  /* 0x000000110400720c */ /* 0x002fda0003f26270 */
[----:B------:R-:W1:Y:S08]  /*02b0*/  @!P1 LDC.64 R14, c[0x0][0x388] ;  /* 0x0000e200ff0e9b82 */ /* 0x000e700000000a00 */
[----:B0-----:R-:W0:Y:S01]  /*02c0*/  @!P1 LDC.64 R12, c[0x0][0x390] ;  /* 0x0000e400ff0c9b82 */ /* 0x001e220000000a00 */
[----:B-1----:R-:W-:Y:S04]  /*02d0*/  @!P1 STG.E desc[UR8][R14.64], R7 ;  /* 0x000000070e009986 */ /* 0x002fe8000c101908 */
[----:B0-----:R0:W-:Y:S04]  /*02e0*/  @!P1 STG.E desc[UR8][R12.64], R10 ;  /* 0x0000000a0c009986 */ /* 0x0011e8000c101908 */
[----:B------:R-:W2:Y:S01]  /*02f0*/  @!P0 LDG.E R22, desc[UR8][R2.64+0x24] ;  /* 0x0000240802168981 */ /* 0x000ea2000c1e1900 */
[----:B------:R-:W-:Y:S01]  /*0300*/  @!P1 IMAD.MOV.U32 R4, RZ, RZ, R17 ;  /* 0x000000ffff049224 */ /* 0x000fe200078e0011 */
[----:B------:R-:W-:Y:S01]  /*0310*/  UIADD3 UR6, UPT, UPT, UR5, 0x10, URZ ;  /* 0x0000001005067890 */ /* 0x000fe2000fffe0ff */
[----:B------:R-:W-:-:S05]  /*0320*/  VIADD R27, R10, 0x10 ;  /* 0x000000100a1b7836 */ /* 0x000fca0000000000 */
[----:B0-----:R-:W-:Y:S01]  /*0330*/  VIMNMX3.U32 R12, R5, R27, R8, !PT ;  /* 0x0000001b050c720f */ /* 0x001fe20007800008 */
[----:B--2---:R-:W-:Y:S01]  /*0340*/  @!P0 STS [R9], R22 ;  /* 0x0000001609008388 */ /* 0x004fe20000000800 */
[----:B------:R-:W-:Y:S01]  /*0350*/  BAR.SYNC.DEFER_BLOCKING 0x0 ;  /* 0x0000000000007b1d */ /* 0x000fe20000010000 */
[----:B------:R-:W-:-:S04]  /*0360*/  ISETP.LE.U32.AND P0, PT, R11, UR6, PT ;  /* 0x000000060b007c0c */ /* 0x000fc8000bf03070 */
[----:B------:R-:W-:Y:S01]  /*0370*/  ISETP.GT.U32.OR P0, PT, R12, 0x10000, P0 ;  /* 0x000100000c00780c */ /* 0x000fe20000704470 */
[----:B------:R-:W0:Y:S02]  /*0380*/  LDS R21, [R6] ;  /* 0x0000000006157984 */ /* 0x000e240000000800 */
[----:B0-----:R-:W-:-:S13]  /*0390*/  ISETP.GE.AND P1, PT, R4, R21, PT ;  /* 0x000000150400720c */ /* 0x001fda0003f26270 */
[----:B------:R-:W0:Y:S08]  /*03a0*/  @!P1 LDC.64 R18, c[0x0][0x388] ;  /* 0x0000e200ff129b82 */ /* 0x000e300000000a00 */
[----:B------:R-:W1:Y:S01]  /*03b0*/  @!P1 LDC.64 R16, c[0x0][0x390] ;  /* 0x0000e400ff109b82 */ /* 0x000e620000000a00 */
[----:B0-----:R-:W-:Y:S04]  /*03c0*/  @!P1 STG.E desc[UR8][R18.64], R7 ;  /* 0x0000000712009986 */ /* 0x001fe8000c101908 */
[----:B-1----:R0:W-:Y:S04]  /*03d0*/  @!P1 STG.E desc[UR8][R16.64], R25 ;  /* 0x0000001910009986 */ /* 0x0021e8000c101908 */
        /* <DEDUP_REMOVED lines=59> */
[----:B-1----:R-:W-:Y:S04]  /*0790*/  @!P1 STG.E desc[UR8][R16.64], R27 ;  /* 0x0000001b10009986 */ /* 0x002fe8000c101908 */
[----:B------:R-:W2:Y:S01]  /*07a0*/  @!P0 LDG.E R22, desc[UR8][R2.64+0xc4] ;  /* 0x0000c40802168981 */ /* 0x000ea2000c1e1900 */
[----:B------:R-:W-:Y:S01]  /*07b0*/  @!P1 IMAD.MOV.U32 R4, RZ, RZ, R21 ;  /* 0x000000ffff049224 */ /* 0x000fe200078e0015 */
[----:B------:R-:W-:Y:S01]  /*07c0*/  UIADD3 UR5, UPT, UPT, UR5, 0x38, URZ ;  /* 0x0000003805057890 */ /* 0x000fe2000fffe0ff */
[----:B------:R-:W-:-:S05]  /*07d0*/  VIADD R25, R10, 0x38 ;  /* 0x000000380a197836 */ /* 0x000fca0000000000 */
[----:B------:R-:W-:Y:S01]  /*07e0*/  VIMNMX3.U32 R10, R5, R25, R8, !PT ;  /* 0x00000019050a720f */ /* 0x000fe20007800008 */
        /* <DEDUP_REMOVED lines=12> */
[----:B------:R-:W-:-:S04]  /*08b0*/  UIADD3 UR4, UPT, UPT, UR4, 0x8, URZ ;  /* 0x0000000804047890 */ /* 0x000fc8000fffe0ff */
[----:B------:R-:W-:Y:S01]  /*08c0*/  UISETP.NE.AND UP0, UPT, UR4, 0x10000, UPT ;  /* 0x000100000400788c */ /* 0x000fe2000bf05270 */
[----:B--2---:R-:W-:Y:S01]  /*08d0*/  @!P0 STS [R9], R2 ;  /* 0x0000000209008388 */ /* 0x004fe20000000800 */
[----:B------:R-:W-:Y:S06]  /*08e0*/  BAR.SYNC.DEFER_BLOCKING 0x0 ;  /* 0x0000000000007b1d */ /* 0x000fec0000010000 */
[----:B------:R-:W0:Y:S02]  /*08f0*/  LDS R21, [R6] ;  /* 0x0000000006157984 */ /* 0x000e240000000800 */
[----:B0-----:R-:W-:-:S13]  /*0900*/  ISETP.GE.AND P0, PT, R4, R21, PT ;  /* 0x000000150400720c */ /* 0x001fda0003f06270 */
[----:B------:R-:W0:Y:S01]  /*0910*/  @!P0 LDC.64 R16, c[0x0][0x388] ;  /* 0x0000e200ff108b82 */ /* 0x000e220000000a00 */
[----:B------:R-:W-:-:S07]  /*0920*/  @!P0 IMAD.MOV.U32 R4, RZ, RZ, R21 ;  /* 0x000000ffff048224 */ /* 0x000fce00078e0015 */
[----:B------:R-:W1:Y:S01]  /*0930*/  @!P0 LDC.64 R18, c[0x0][0x390] ;  /* 0x0000e400ff128b82 */ /* 0x000e620000000a00 */
[----:B0-----:R0:W-:Y:S04]  /*0940*/  @!P0 STG.E desc[UR8][R16.64], R7 ;  /* 0x0000000710008986 */ /* 0x0011e8000c101908 */
[----:B-1----:R0:W-:Y:S01]  /*0950*/  @!P0 STG.E desc[UR8][R18.64], R25 ;  /* 0x0000001912008986 */ /* 0x0021e2000c101908 */
[----:B------:R-:W-:Y:S05]  /*0960*/  BRA.U UP0, `(.L_x_2) ;  /* 0xfffffff500f87547 */ /* 0x000fea000b83ffff */
[----:B------:R-:W-:Y:S05]  /*0970*/  EXIT ;  /* 0x000000000000794d */ /* 0x000fea0003800000 */
.L_x_3:
[----:B------:R-:W-:-:S00]  /*0980*/  BRA `(.L_x_3) ;  /* 0xfffffffc00fc7947 */ /* 0x000fc0000383ffff */
[----:B------:R-:W-:-:S00]  /*0990*/  NOP ;  /* 0x0000000000007918 */ /* 0x000fc00000000000 */
        /* <DEDUP_REMOVED lines=14> */
.L_x_8:


//--------------------- .text._Z19SmithWKernelShrinkLPiPKcS1_PKi --------------------------
	.section	.text._Z19SmithWKernelShrinkLPiPKcS1_PKi,"ax",@progbits
	.align	128
        .global         _Z19SmithWKernelShrinkLPiPKcS1_PKi
        .type           _Z19SmithWKernelShrinkLPiPKcS1_PKi,@function
        .size           _Z19SmithWKernelShrinkLPiPKcS1_PKi,(.L_x_9 - _Z19SmithWKernelShrinkLPiPKcS1_PKi)
        .other          _Z19SmithWKernelShrinkLPiPKcS1_PKi,@"STO_CUDA_ENTRY STV_DEFAULT"
_Z19SmithWKernelShrinkLPiPKcS1_PKi:
.text._Z19SmithWKernelShrinkLPiPKcS1_PKi:
[----:B------:R-:W-:Y:S08]  /*0000*/  LDC R1, c[0x0][0x37c] ;  /* 0x0000df00ff017b82 */ /* 0x000ff00000000800 */
[----:B------:R-:W0:Y:S01]  /*0010*/  LDC.64 R4, c[0x0][0x398] ;  /* 0x0000e600ff047b82 */ /* 0x000e220000000a00 */
[----:B------:R-:W0:Y:S01]  /*0020*/  LDCU.64 UR4, c[0x0][0x358] ;  /* 0x00006b00ff0477ac */ /* 0x000e220008000a00 */
[----:B------:R-:W1:Y:S01]  /*0030*/  S2R R3, SR_TID.X ;  /* 0x0000000000037919 */ /* 0x000e620000002100 */
[----:B------:R-:W2:Y:S01]  /*0040*/  LDCU.64 UR6, c[0x0][0x390] ;  /* 0x00007200ff0677ac */ /* 0x000ea20008000a00 */
[----:B------:R-:W3:Y:S01]  /*0050*/  LDCU.128 UR8, c[0x0][0x380] ;  /* 0x00007000ff0877ac */ /* 0x000ee20008000c00 */
[----:B0-----:R-:W1:Y:S01]  /*0060*/  LDG.E R0, desc[UR4][R4.64] ;  /* 0x0000000404007981 */ /* 0x001e62000c1e1900 */
[----:B------:R-:W-:-:S02]  /*0070*/  IMAD.MOV.U32 R9, RZ, RZ, 0x10001 ;  /* 0x00010001ff097424 */ /* 0x000fc400078e00ff */
[----:B-1----:R-:W-:Y:S02]  /*0080*/  IMAD.IADD R6, R0, 0x1, R3 ;  /* 0x0000000100067824 */ /* 0x002fe400078e0203 */
[----:B------:R-:W0:Y:S02]  /*0090*/  LDC.64 R2, c[0x0][0x380] ;  /* 0x0000e000ff027b82 */ /* 0x000e240000000a00 */
[C---:B------:R-:W-:Y:S02]  /*00a0*/  VIADD R7, R6.reuse, 0xffff0000 ;  /* 0xffff000006077836 */ /* 0x040fe40000000000 */
[----:B------:R-:W-:-:S03]  /*00b0*/  IMAD R8, R6, R9, 0x1 ;  /* 0x0000000106087424 */ /* 0x000fc600078e0209 */
[----:B------:R-:W-:Y:S02]  /*00c0*/  SHF.R.S32.HI R11, RZ, 0x1f, R7 ;  /* 0x0000001fff0b7819 */ /* 0x000fe40000011407 */
[C---:B------:R-:W-:Y:S02]  /*00d0*/  IADD3 R13, P1, PT, R0.reuse, -R7, RZ ;  /* 0x80000007000d7210 */ /* 0x040fe40007f3e0ff */
[----:B---3--:R-:W-:Y:S02]  /*00e0*/  IADD3 R4, P0, PT, R7, UR10, RZ ;  /* 0x0000000a07047c10 */ /* 0x008fe4000ff1e0ff */
[----:B------:R-:W-:Y:S02]  /*00f0*/  LEA.HI.X.SX32 R15, R0, ~R11, 0x1, P1 ;  /* 0x8000000b000f7211 */ /* 0x000fe400008f0eff */
[----:B--2---:R-:W-:Y:S02]  /*0100*/  IADD3 R6, P1, PT, R13, UR6, RZ ;  /* 0x000000060d067c10 */ /* 0x004fe4000ff3e0ff */
[----:B------:R-:W-:-:S02]  /*0110*/  LOP3.LUT R9, RZ, R7, RZ, 0x33, !PT ;  /* 0x00000007ff097212 */ /* 0x000fc400078e33ff */
[----:B------:R-:W-:Y:S02]  /*0120*/  IADD3.X R7, PT, PT, R15, UR7, RZ, P1, !PT ;  /* 0x000000070f077c10 */ /* 0x000fe40008ffe4ff */
[----:B------:R-:W-:Y:S02]  /*0130*/  IADD3.X R5, PT, PT, R11, UR11, RZ, P0, !PT ;  /* 0x0000000b0b057c10 */ /* 0x000fe400087fe4ff */
[----:B------:R-:W-:Y:S02]  /*0140*/  IADD3 R9, PT, PT, R8, R9, R0 ;  /* 0x0000000908097210 */ /* 0x000fe40007ffe000 */
[----:B------:R-:W2:Y:S04]  /*0150*/  LDG.E.U8 R7, desc[UR4][R6.64+-0x1] ;  /* 0xffffff0406077981 */ /* 0x000ea8000c1e1100 */
[----:B------:R-:W2:Y:S01]  /*0160*/  LDG.E.U8 R4, desc[UR4][R4.64] ;  /* 0x0000000404047981 */ /* 0x000ea2000c1e1100 */
[----:B0-----:R-:W-:-:S05]  /*0170*/  IMAD.WIDE R2, R9, 0x4, R2 ;  /* 0x0000000409027825 */ /* 0x001fca00078e0202 */
[----:B------:R-:W3:Y:S04]  /*0180*/  LDG.E R9, desc[UR4][R2.64+-0x4] ;  /* 0xfffffc0402097981 */ /* 0x000ee8000c1e1900 */
[----:B------:R-:W4:Y:S01]  /*0190*/  LDG.E R0, desc[UR4][R2.64] ;  /* 0x0000000402007981 */ /* 0x000f22000c1e1900 */
[----:B------:R-:W-:-:S04]  /*01a0*/  IADD3 R10, P1, PT, R8, R13, RZ ;  /* 0x0000000d080a7210 */ /* 0x000fc80007f3e0ff */
[----:B------:R-:W-:Y:S02]  /*01b0*/  LEA.HI.X.SX32 R11, R8, R15, 0x1, P1 ;  /* 0x0000000f080b7211 */ /* 0x000fe400008f0eff */
[----:B------:R-:W-:Y:S02]  /*01c0*/  LEA R8, P1, R10, UR8, 0x2 ;  /* 0x000000080a087c11 */ /* 0x000fe4000f8210ff */
[----:B--2---:R-:W-:Y:S01]  /*01d0*/  ISETP.NE.AND P0, PT, R4, R7, PT ;  /* 0x000000070400720c */ /* 0x004fe20003f05270 */
[----:B---3--:R-:W-:-:S12]  /*01e0*/  VIADD R13, R9, 0x2 ;  /* 0x00000002090d7836 */ /* 0x008fd80000000000 */
[----:B------:R-:W-:Y:S01]  /*01f0*/  @P0 VIADD R13, R9, 0xffffffff ;  /* 0xffffffff090d0836 */ /* 0x000fe20000000000 */
[----:B------:R-:W-:-:S04]  /*0200*/  LEA.HI.X R9, R10, UR9, R11, 0x2, P1 ;  /* 0x000000090a097c11 */ /* 0x000fc800088f140b */
[----:B----4-:R-:W-:-:S05]  /*0210*/  VIADDMNMX.RELU R5, R0, 0xffffffff, R13, !PT ;  /* 0xffffffff00057846 */ /* 0x010fca000780110d */
[----:B------:R-:W-:Y:S01]  /*0220*/  STG.E desc[UR4][R8.64], R5 ;  /* 0x0000000508007986 */ /* 0x000fe2000c101904 */
[----:B------:R-:W-:Y:S05]  /*0230*/  EXIT ;  /* 0x000000000000794d */ /* 0x000fea0003800000 */
.L_x_4:
        /* <DEDUP_REMOVED lines=12> */
.L_x_9:


//--------------------- .text._Z19SmithWKernelExpandLPiPKcS1_PKi --------------------------
	.section	.text._Z19SmithWKernelExpandLPiPKcS1_PKi,"ax",@progbits
	.align	128
        .global         _Z19SmithWKernelExpandLPiPKcS1_PKi
        .type           _Z19SmithWKernelExpandLPiPKcS1_PKi,@function
        .size           _Z19SmithWKernelExpandLPiPKcS1_PKi,(.L_x_10 - _Z19SmithWKernelExpandLPiPKcS1_PKi)
        .other          _Z19SmithWKernelExpandLPiPKcS1_PKi,@"STO_CUDA_ENTRY STV_DEFAULT"
_Z19SmithWKernelExpandLPiPKcS1_PKi:
.text._Z19SmithWKernelExpandLPiPKcS1_PKi:
[----:B------:R-:W-:Y:S08]  /*0000*/  LDC R1, c[0x0][0x37c] ;  /* 0x0000df00ff017b82 */ /* 0x000ff00000000800 */
[----:B------:R-:W0:Y:S01]  /*0010*/  LDC.64 R2, c[0x0][0x398] ;  /* 0x0000e600ff027b82 */ /* 0x000e220000000a00 */
[----:B------:R-:W0:Y:S01]  /*0020*/  LDCU.64 UR4, c[0x0][0x358] ;  /* 0x00006b00ff0477ac */ /* 0x000e220008000a00 */
[----:B------:R-:W1:Y:S01]  /*0030*/  S2R R10, SR_TID.X ;  /* 0x00000000000a7919 */ /* 0x000e620000002100 */
[----:B------:R-:W1:Y:S05]  /*0040*/  LDCU.64 UR6, c[0x0][0x388] ;  /* 0x00007100ff0677ac */ /* 0x000e6a0008000a00 */
[----:B------:R-:W2:Y:S01]  /*0050*/  LDC.64 R6, c[0x0][0x390] ;  /* 0x0000e400ff067b82 */ /* 0x000ea20000000a00 */
[----:B0-----:R-:W3:Y:S01]  /*0060*/  LDG.E R3, desc[UR4][R2.64] ;  /* 0x0000000402037981 */ /* 0x001ee2000c1e1900 */
[----:B-1----:R-:W-:-:S05]  /*0070*/  IADD3 R4, P0, PT, R10, UR6, RZ ;  /* 0x000000060a047c10 */ /* 0x002fca000ff1e0ff */
[----:B------:R-:W-:-:S05]  /*0080*/  IMAD.X R5, RZ, RZ, UR7, P0 ;  /* 0x00000007ff057e24 */ /* 0x000fca00080e06ff */
[----:B------:R-:W4:Y:S01]  /*0090*/  LDG.E.U8 R4, desc[UR4][R4.64] ;  /* 0x0000000404047981 */ /* 0x000f22000c1e1100 */
[----:B---3--:R-:W-:Y:S02]  /*00a0*/  SHF.R.S32.HI R0, RZ, 0x1f, R3 ;  /* 0x0000001fff007819 */ /* 0x008fe40000011403 */
[----:B--2---:R-:W-:-:S04]  /*00b0*/  IADD3 R6, P1, P2, R3, R6, -R10 ;  /* 0x0000000603067210 */ /* 0x004fc80007a3e80a */
[----:B------:R-:W-:-:S06]  /*00c0*/  IADD3.X R7, PT, PT, R0, -0x1, R7, P1, P2 ;  /* 0xffffffff00077810 */ /* 0x000fcc0000fe4407 */
[----:B------:R-:W4:Y:S01]  /*00d0*/  LDG.E.U8 R7, desc[UR4][R6.64+-0x1] ;  /* 0xffffff0406077981 */ /* 0x000f22000c1e1100 */
[----:B------:R-:W-:-:S05]  /*00e0*/  LOP3.LUT R0, RZ, R10, RZ, 0x33, !PT ;  /* 0x0000000aff007212 */ /* 0x000fca00078e33ff */
[----:B------:R-:W-:Y:S02]  /*00f0*/  IMAD.IADD R0, R3, 0x1, R0 ;  /* 0x0000000103007824 */ /* 0x000fe400078e0200 */
[----:B------:R-:W0:Y:S02]  /*0100*/  LDC.64 R2, c[0x0][0x380] ;  /* 0x0000e000ff027b82 */ /* 0x000e240000000a00 */
[----:B------:R-:W-:-:S04]  /*0110*/  IMAD R8, R10, 0x10001, R0 ;  /* 0x000100010a087824 */ /* 0x000fc800078e0200 */
[----:B------:R-:W-:Y:S01]  /*0120*/  VIADD R9, R8, 0x10001 ;  /* 0x0001000108097836 */ /* 0x000fe20000000000 */
[----:B----4-:R-:W-:-:S04]  /*0130*/  ISETP.NE.AND P0, PT, R4, R7, PT ;  /* 0x000000070400720c */ /* 0x010fc80003f05270 */
[----:B------:R-:W-:Y:S02]  /*0140*/  SEL R8, R9, R10, !P0 ;  /* 0x0000000a09087207 */ /* 0x000fe40004000000 */
[----:B------:R-:W-:-:S05]  /*0150*/  SEL R11, R0, 0xffffffff, P0 ;  /* 0xffffffff000b7807 */ /* 0x000fca0000000000 */
[----:B------:R-:W-:-:S04]  /*0160*/  IMAD.IADD R11, R8, 0x1, R11 ;  /* 0x00000001080b7824 */ /* 0x000fc800078e020b */
[----:B0-----:R-:W-:-:S04]  /*0170*/  IMAD.WIDE R4, R11, 0x4, R2 ;  /* 0x000000040b047825 */ /* 0x001fc800078e0202 */
[----:B------:R-:W-:Y:S02]  /*0180*/  IMAD.WIDE R2, R9, 0x4, R2 ;  /* 0x0000000409027825 */ /* 0x000fe400078e0202 */
[----:B------:R-:W2:Y:S04]  /*0190*/  LDG.E R4, desc[UR4][R4.64] ;  /* 0x0000000404047981 */ /* 0x000ea8000c1e1900 */
[----:B------:R-:W3:Y:S01]  /*01a0*/  LDG.E R0, desc[UR4][R2.64] ;  /* 0x0000000402007981 */ /* 0x000ee2000c1e1900 */
[C---:B--2---:R-:W-:Y:S02]  /*01b0*/  VIADD R7, R4.reuse, 0x2 ;  /* 0x0000000204077836 */ /* 0x044fe40000000000 */
[----:B------:R-:W-:-:S05]  /*01c0*/  @P0 VIADD R7, R4, 0xffffffff ;  /* 0xffffffff04070836 */ /* 0x000fca0000000000 */
[----:B---3--:R-:W-:-:S05]  /*01d0*/  VIADDMNMX.RELU R7, R0, 0xffffffff, R7, !PT ;  /* 0xffffffff00077846 */ /* 0x008fca0007801107 */
[----:B------:R-:W-:Y:S01]  /*01e0*/  STG.E desc[UR4][R2.64+0x4], R7 ;  /* 0x0000040702007986 */ /* 0x000fe2000c101904 */
[----:B------:R-:W-:Y:S05]  /*01f0*/  EXIT ;  /* 0x000000000000794d */ /* 0x000fea0003800000 */
.L_x_5:
        /* <DEDUP_REMOVED lines=16> */
.L_x_10:


//--------------------- .text._Z18SmithWKernelShrinkPA65537_iPKcS2_PKi --------------------------
	.section	.text._Z18SmithWKernelShrinkPA65537_iPKcS2_PKi,"ax",@progbits
	.align	128
        .global         _Z18SmithWKernelShrinkPA65537_iPKcS2_PKi
        .type           _Z18SmithWKernelShrinkPA65537_iPKcS2_PKi,@function
        .size           _Z18SmithWKernelShrinkPA65537_iPKcS2_PKi,(.L_x_11 - _Z18SmithWKernelShrinkPA65537_iPKcS2_PKi)
        .other          _Z18SmithWKernelShrinkPA65537_iPKcS2_PKi,@"STO_CUDA_ENTRY STV_DEFAULT"
_Z18SmithWKernelShrinkPA65537_iPKcS2_PKi:
.text._Z18SmithWKernelShrinkPA65537_iPKcS2_PKi:
[----:B------:R-:W-:Y:S08]  /*0000*/  LDC R1, c[0x0][0x37c] ;  /* 0x0000df00ff017b82 */ /* 0x000ff00000000800 */
[----:B------:R-:W0:Y:S01]  /*0010*/  LDC.64 R2, c[0x0][0x398] ;  /* 0x0000e600ff027b82 */ /* 0x000e220000000a00 */
[----:B------:R-:W0:Y:S01]  /*0020*/  LDCU.64 UR4, c[0x0][0x358] ;  /* 0x00006b00ff0477ac */ /* 0x000e220008000a00 */
[----:B------:R-:W1:Y:S01]  /*0030*/  S2R R5, SR_TID.X ;  /* 0x0000000000057919 */ /* 0x000e620000002100 */
[----:B------:R-:W2:Y:S05]  /*0040*/  LDCU.64 UR6, c[0x0][0x388] ;  /* 0x00007100ff0677ac */ /* 0x000eaa0008000a00 */
[----:B------:R-:W3:Y:S01]  /*0050*/  LDC.64 R8, c[0x0][0x380] ;  /* 0x0000e000ff087b82 */ /* 0x000ee20000000a00 */
[----:B------:R-:W4:Y:S01]  /*0060*/  LDCU.64 UR8, c[0x0][0x390] ;  /* 0x00007200ff0877ac */ /* 0x000f220008000a00 */
[----:B0-----:R-:W1:Y:S02]  /*0070*/  LDG.E R2, desc[UR4][R2.64] ;  /* 0x0000000402027981 */ /* 0x001e64000c1e1900 */
[----:B-1----:R-:W-:-:S04]  /*0080*/  IADD3 R5, PT, PT, R5, -0x10000, R2 ;  /* 0xffff000005057810 */ /* 0x002fc80007ffe002 */
[----:B------:R-:W-:Y:S02]  /*0090*/  SHF.R.S32.HI R7, RZ, 0x1f, R5 ;  /* 0x0000001fff077819 */ /* 0x000fe40000011405 */
[C---:B------:R-:W-:Y:S02]  /*00a0*/  IADD3 R11, P1, PT, R2.reuse, -R5, RZ ;  /* 0x80000005020b7210 */ /* 0x040fe40007f3e0ff */
[C---:B--2---:R-:W-:Y:S02]  /*00b0*/  IADD3 R4, P0, PT, R5.reuse, UR6, RZ ;  /* 0x0000000605047c10 */ /* 0x044fe4000ff1e0ff */
[----:B------:R-:W-:Y:S01]  /*00c0*/  LEA.HI.X.SX32 R0, R2, ~R7, 0x1, P1 ;  /* 0x8000000702007211 */ /* 0x000fe200008f0eff */
[----:B---3--:R-:W-:Y:S01]  /*00d0*/  IMAD.WIDE R2, R5, 0x40004, R8 ;  /* 0x0004000405027825 */ /* 0x008fe200078e0208 */
[----:B----4-:R-:W-:Y:S02]  /*00e0*/  IADD3 R6, P1, PT, R11, UR8, RZ ;  /* 0x000000080b067c10 */ /* 0x010fe4000ff3e0ff */
[----:B------:R-:W-:-:S02]  /*00f0*/  IADD3.X R5, PT, PT, R7, UR7, RZ, P0, !PT ;  /* 0x0000000707057c10 */ /* 0x000fc400087fe4ff */
[----:B------:R-:W-:Y:S02]  /*0100*/  IADD3.X R7, PT, PT, R0, UR9, RZ, P1, !PT ;  /* 0x0000000900077c10 */ /* 0x000fe40008ffe4ff */
[C---:B------:R-:W-:Y:S01]  /*0110*/  LEA R2, P0, R11.reuse, R2, 0x2 ;  /* 0x000000020b027211 */ /* 0x040fe200078010ff */
[----:B------:R-:W2:Y:S04]  /*0120*/  LDG.E.U8 R4, desc[UR4][R4.64] ;  /* 0x0000000404047981 */ /* 0x000ea8000c1e1100 */
[----:B------:R-:W2:Y:S01]  /*0130*/  LDG.E.U8 R7, desc[UR4][R6.64+-0x1] ;  /* 0xffffff0406077981 */ /* 0x000ea2000c1e1100 */
[----:B------:R-:W-:-:S05]  /*0140*/  LEA.HI.X R3, R11, R3, R0, 0x2, P0 ;  /* 0x000000030b037211 */ /* 0x000fca00000f1400 */
[----:B------:R-:W3:Y:S04]  /*0150*/  LDG.E R8, desc[UR4][R2.64+-0x4] ;  /* 0xfffffc0402087981 */ /* 0x000ee8000c1e1900 */
[----:B------:R-:W4:Y:S04]  /*0160*/  LDG.E R0, desc[UR4][R2.64+0x40000] ;  /* 0x0400000402007981 */ /* 0x000f28000c1e1900 */
[----:B------:R-:W4:Y:S01]  /*0170*/  LDG.E R9, desc[UR4][R2.64] ;  /* 0x0000000402097981 */ /* 0x000f22000c1e1900 */
[----:B--2---:R-:W-:Y:S01]  /*0180*/  ISETP.NE.AND P0, PT, R4, R7, PT ;  /* 0x000000070400720c */ /* 0x004fe20003f05270 */
[----:B---3--:R-:W-:-:S12]  /*0190*/  VIADD R11, R8, 0x2 ;  /* 0x00000002080b7836 */ /* 0x008fd80000000000 */
[----:B------:R-:W-:Y:S01]  /*01a0*/  @P0 VIADD R11, R8, 0xffffffff ;  /* 0xffffffff080b0836 */ /* 0x000fe20000000000 */
[----:B----4-:R-:W-:-:S04]  /*01b0*/  VIMNMX R0, PT, PT, R0, R9, !PT ;  /* 0x0000000900007248 */ /* 0x010fc80007fe0100 */
[----:B------:R-:W-:-:S05]  /*01c0*/  VIADDMNMX.RELU R9, R0, 0xffffffff, R11, !PT ;  /* 0xffffffff00097846 */ /* 0x000fca000780110b */
[----:B------:R-:W-:Y:S01]  /*01d0*/  STG.E desc[UR4][R2.64+0x40004], R9 ;  /* 0x0400040902007986 */ /* 0x000fe2000c101904 */
[----:B------:R-:W-:Y:S05]  /*01e0*/  EXIT ;  /* 0x000000000000794d */ /* 0x000fea0003800000 */
.L_x_6:
        /* <DEDUP_REMOVED lines=9> */
.L_x_11:


//--------------------- .text._Z18SmithWKernelExpandPA65537_iPKcS2_PKi --------------------------
	.section	.text._Z18SmithWKernelExpandPA65537_iPKcS2_PKi,"ax",@progbits
	.align	128
        .global         _Z18SmithWKernelExpandPA65537_iPKcS2_PKi
        .type           _Z18SmithWKernelExpandPA65537_iPKcS2_PKi,@function
        .size           _Z18SmithWKernelExpandPA65537_iPKcS2_PKi,(.L_x_12 - _Z18SmithWKernelExpandPA65537_iPKcS2_PKi)
        .other          _Z18SmithWKernelExpandPA65537_iPKcS2_PKi,@"STO_CUDA_ENTRY STV_DEFAULT"
_Z18SmithWKernelExpandPA65537_iPKcS2_PKi:
.text._Z18SmithWKernelExpandPA65537_iPKcS2_PKi:
[----:B------:R-:W-:Y:S08]  /*0000*/  LDC R1, c[0x0][0x37c] ;  /* 0x0000df00ff017b82 */ /* 0x000ff00000000800 */
[----:B------:R-:W0:Y:S01]  /*0010*/  LDC.64 R2, c[0x0][0x398] ;  /* 0x0000e600ff027b82 */ /* 0x000e220000000a00 */
[----:B------:R-:W0:Y:S01]  /*0020*/  LDCU.64 UR4, c[0x0][0x358] ;  /* 0x00006b00ff0477ac */ /* 0x000e220008000a00 */
[----:B------:R-:W1:Y:S01]  /*0030*/  S2R R9, SR_TID.X ;  /* 0x0000000000097919 */ /* 0x000e620000002100 */
[----:B------:R-:W1:Y:S05]  /*0040*/  LDCU.64 UR6, c[0x0][0x388] ;  /* 0x00007100ff0677ac */ /* 0x000e6a0008000a00 */
[----:B------:R-:W2:Y:S01]  /*0050*/  LDC.64 R4, c[0x0][0x380] ;  /* 0x0000e000ff047b82 */ /* 0x000ea20000000a00 */
[----:B------:R-:W3:Y:S01]  /*0060*/  LDCU.64 UR8, c[0x0][0x390] ;  /* 0x00007200ff0877ac */ /* 0x000ee20008000a00 */
[----:B0-----:R-:W4:Y:S01]  /*0070*/  LDG.E R2, desc[UR4][R2.64] ;  /* 0x0000000402027981 */ /* 0x001f22000c1e1900 */
[C---:B-1----:R-:W-:Y:S01]  /*0080*/  IADD3 R6, P0, PT, R9.reuse, UR6, RZ ;  /* 0x0000000609067c10 */ /* 0x042fe2000ff1e0ff */
[----:B--2---:R-:W-:-:S04]  /*0090*/  IMAD.WIDE.U32 R4, R9, 0x40004, R4 ;  /* 0x0004000409047825 */ /* 0x004fc800078e0004 */
[----:B------:R-:W-:-:S05]  /*00a0*/  IMAD.X R7, RZ, RZ, UR7, P0 ;  /* 0x00000007ff077e24 */ /* 0x000fca00080e06ff */
[----:B------:R-:W2:Y:S01]  /*00b0*/  LDG.E.U8 R6, desc[UR4][R6.64] ;  /* 0x0000000406067981 */ /* 0x000ea2000c1e1100 */
[----:B----4-:R-:W-:-:S04]  /*00c0*/  IADD3 R11, P1, PT, R2, -R9, RZ ;  /* 0x80000009020b7210 */ /* 0x010fc80007f3e0ff */
[----:B------:R-:W-:Y:S02]  /*00d0*/  LEA.HI.X.SX32 R0, R2, 0xffffffff, 0x1, P1 ;  /* 0xffffffff02007811 */ /* 0x000fe400008f0eff */
[C---:B---3--:R-:W-:Y:S02]  /*00e0*/  IADD3 R8, P1, PT, R11.reuse, UR8, RZ ;  /* 0x000000080b087c10 */ /* 0x048fe4000ff3e0ff */
[----:B------:R-:W-:Y:S02]  /*00f0*/  LEA R2, P0, R11, R4, 0x2 ;  /* 0x000000040b027211 */ /* 0x000fe400078010ff */
[----:B------:R-:W-:-:S06]  /*0100*/  IADD3.X R9, PT, PT, R0, UR9, RZ, P1, !PT ;  /* 0x0000000900097c10 */ /* 0x000fcc0008ffe4ff */
        /* <DEDUP_REMOVED lines=12> */
.L_x_7:
        /* <DEDUP_REMOVED lines=11> */
.L_x_12:


//--------------------- .nv.shared._Z12MaximosTiledPiRiS0_ --------------------------
	.section	.nv.shared._Z12MaximosTiledPiRiS0_,"aw",@nobits
	.sectionflags	@""
	.align	4
.nv.shared._Z12MaximosTiledPiRiS0_:
	.zero		1280


//--------------------- .nv.shared.reserved.0     --------------------------
	.section	.nv.shared.reserved.0,"aw",@nobits
	.weak		__nv_reservedSMEM_offset_0_alias
	.size		__nv_reservedSMEM_offset_0_alias, 0, 64
	.other		__nv_reservedSMEM_offset_0_alias,@"STO_CUDA_RESERVED_SHARED STV_DEFAULT"
__nv_reservedSMEM_offset_0_alias:
	.zero		0
	.zero		64


//--------------------- .nv.constant0._Z12MaximosTiledPiRiS0_ --------------------------
	.section	.nv.constant0._Z12MaximosTiledPiRiS0_,"a",@progbits
	.sectionflags	@""
	.align	4
.nv.constant0._Z12MaximosTiledPiRiS0_:
	.zero		920


//--------------------- .nv.constant0._Z19SmithWKernelShrinkLPiPKcS1_PKi --------------------------
	.section	.nv.constant0._Z19SmithWKernelShrinkLPiPKcS1_PKi,"a",@progbits
	.sectionflags	@""
	.align	4
.nv.constant0._Z19SmithWKernelShrinkLPiPKcS1_PKi:
	.zero		928


//--------------------- .nv.constant0._Z19SmithWKernelExpandLPiPKcS1_PKi --------------------------
	.section	.nv.constant0._Z19SmithWKernelExpandLPiPKcS1_PKi,"a",@progbits
	.sectionflags	@""
	.align	4
.nv.constant0._Z19SmithWKernelExpandLPiPKcS1_PKi:
	.zero		928


//--------------------- .nv.constant0._Z18SmithWKernelShrinkPA65537_iPKcS2_PKi --------------------------
	.section	.nv.constant0._Z18SmithWKernelShrinkPA65537_iPKcS2_PKi,"a",@progbits
	.sectionflags	@""
	.align	4
.nv.constant0._Z18SmithWKernelShrinkPA65537_iPKcS2_PKi:
	.zero		928


//--------------------- .nv.constant0._Z18SmithWKernelExpandPA65537_iPKcS2_PKi --------------------------
	.section	.nv.constant0._Z18SmithWKernelExpandPA65537_iPKcS2_PKi,"a",@progbits
	.sectionflags	@""
	.align	4
.nv.constant0._Z18SmithWKernelExpandPA65537_iPKcS2_PKi:
	.zero		928


//--------------------- SYMBOLS --------------------------

	.type		.nv.reservedSmem.offset0,@object
	.size		.nv.reservedSmem.offset0,0x4
	.type		.nv.reservedSmem.cap,@object
	.size		.nv.reservedSmem.cap,0x4
